	.headerflags	@"EF_CUDA_TEXMODE_UNIFIED EF_CUDA_64BIT_ADDRESS EF_CUDA_ACCELERATORS EF_CUDA_SM90 EF_CUDA_VIRTUAL_SM(EF_CUDA_SM90)"
	.elftype	@"ET_EXEC"


//--------------------- .nv.info                  --------------------------
	.section	.nv.info,"",@"SHT_CUDA_INFO"
	.align	4


	//----- nvinfo : EIATTR_REGCOUNT
	.align		4
        /*0000*/ 	.byte	0x04, 0x2f
        /*0002*/ 	.short	(.L_3 - .L_2)
	.align		4
.L_2:
        /*0004*/ 	.word	index@(triton_poi_fused__native_batch_norm_legit_no_training_relu_28)
        /*0008*/ 	.word	0x00000016


	//----- nvinfo : EIATTR_MIN_STACK_SIZE
	.align		4
.L_3:
        /*000c*/ 	.byte	0x04, 0x12
        /*000e*/ 	.short	(.L_5 - .L_4)
	.align		4
.L_4:
        /*0010*/ 	.word	index@(triton_poi_fused__native_batch_norm_legit_no_training_relu_28)
        /*0014*/ 	.word	0x00000000


	//----- nvinfo : EIATTR_FRAME_SIZE
	.align		4
.L_5:
        /*0018*/ 	.byte	0x04, 0x11
        /*001a*/ 	.short	(.L_7 - .L_6)
	.align		4
.L_6:
        /*001c*/ 	.word	index@(triton_poi_fused__native_batch_norm_legit_no_training_relu_28)
        /*0020*/ 	.word	0x00000000


	//----- nvinfo : EIATTR_MIN_STACK_SIZE
	.align		4
.L_7:
        /*0024*/ 	.byte	0x04, 0x12
        /*0026*/ 	.short	(.L_9 - .L_8)
	.align		4
.L_8:
        /*0028*/ 	.word	index@(triton_poi_fused__native_batch_norm_legit_no_training_relu_28)
        /*002c*/ 	.word	0x00000000
.L_9:


//--------------------- .nv.info.triton_poi_fused__native_batch_norm_legit_no_training_relu_28 --------------------------
	.section	.nv.info.triton_poi_fused__native_batch_norm_legit_no_training_relu_28,"",@"SHT_CUDA_INFO"
	.sectionflags	@""
	.align	4


	//----- nvinfo : EIATTR_CUDA_API_VERSION
	.align		4
        /*0000*/ 	.byte	0x04, 0x37
        /*0002*/ 	.short	(.L_11 - .L_10)
.L_10:
        /*0004*/ 	.word	0x0000007c


	//----- nvinfo : EIATTR_KPARAM_INFO
	.align		4
.L_11:
        /*0008*/ 	.byte	0x04, 0x17
        /*000a*/ 	.short	(.L_13 - .L_12)
.L_12:
        /*000c*/ 	.word	0x00000000
        /*0010*/ 	.short	0x0006
        /*0012*/ 	.short	0x0030
        /*0014*/ 	.byte	0x00, 0xf0, 0x11, 0x00


	//----- nvinfo : EIATTR_KPARAM_INFO
	.align		4
.L_13:
        /*0018*/ 	.byte	0x04, 0x17
        /*001a*/ 	.short	(.L_15 - .L_14)
.L_14:
        /*001c*/ 	.word	0x00000000
        /*0020*/ 	.short	0x0005
        /*0022*/ 	.short	0x0028
        /*0024*/ 	.byte	0x00, 0xf4, 0x21, 0x00


	//----- nvinfo : EIATTR_KPARAM_INFO
	.align		4
.L_15:
        /*0028*/ 	.byte	0x04, 0x17
        /*002a*/ 	.short	(.L_17 - .L_16)
.L_16:
        /*002c*/ 	.word	0x00000000
        /*0030*/ 	.short	0x0004
        /*0032*/ 	.short	0x0020
        /*0034*/ 	.byte	0x00, 0xf4, 0x21, 0x00


	//----- nvinfo : EIATTR_KPARAM_INFO
	.align		4
.L_17:
        /*0038*/ 	.byte	0x04, 0x17
        /*003a*/ 	.short	(.L_19 - .L_18)
.L_18:
        /*003c*/ 	.word	0x00000000
        /*0040*/ 	.short	0x0003
        /*0042*/ 	.short	0x0018
        /*0044*/ 	.byte	0x00, 0xf4, 0x21, 0x00


	//----- nvinfo : EIATTR_KPARAM_INFO
	.align		4
.L_19:
        /*0048*/ 	.byte	0x04, 0x17
        /*004a*/ 	.short	(.L_21 - .L_20)
.L_20:
        /*004c*/ 	.word	0x00000000
        /*0050*/ 	.short	0x0002
        /*0052*/ 	.short	0x0010
        /*0054*/ 	.byte	0x00, 0xf4, 0x21, 0x00


	//----- nvinfo : EIATTR_KPARAM_INFO
	.align		4
.L_21:
        /*0058*/ 	.byte	0x04, 0x17
        /*005a*/ 	.short	(.L_23 - .L_22)
.L_22:
        /*005c*/ 	.word	0x00000000
        /*0060*/ 	.short	0x0001
        /*0062*/ 	.short	0x0008
        /*0064*/ 	.byte	0x00, 0xf4, 0x21, 0x00


	//----- nvinfo : EIATTR_KPARAM_INFO
	.align		4
.L_23:
        /*0068*/ 	.byte	0x04, 0x17
        /*006a*/ 	.short	(.L_25 - .L_24)
.L_24:
        /*006c*/ 	.word	0x00000000
        /*0070*/ 	.short	0x0000
        /*0072*/ 	.short	0x0000
        /*0074*/ 	.byte	0x00, 0xf4, 0x21, 0x00


	//----- nvinfo : EIATTR_SPARSE_MMA_MASK
	.align		4
.L_25:
        /*0078*/ 	.byte	0x03, 0x50
        /*007a*/ 	.short	0x0000


	//----- nvinfo : EIATTR_MAXREG_COUNT
	.align		4
        /*007c*/ 	.byte	0x03, 0x1b
        /*007e*/ 	.short	0x00ff


	//----- nvinfo : EIATTR_EXIT_INSTR_OFFSETS
	.align		4
        /*0080*/ 	.byte	0x04, 0x1c
        /*0082*/ 	.short	(.L_27 - .L_26)


	//   ....[0]....
.L_26:
        /*0084*/ 	.word	0x00000410


	//   ....[1]....
        /*0088*/ 	.word	0x00000430


	//----- nvinfo : EIATTR_REQNTID
	.align		4
.L_27:
        /*008c*/ 	.byte	0x04, 0x10
        /*008e*/ 	.short	(.L_29 - .L_28)
.L_28:
        /*0090*/ 	.word	0x00000100
        /*0094*/ 	.word	0x00000001
        /*0098*/ 	.word	0x00000001


	//----- nvinfo : EIATTR_CBANK_PARAM_SIZE
	.align		4
.L_29:
        /*009c*/ 	.byte	0x03, 0x19
        /*009e*/ 	.short	0x0034


	//----- nvinfo : EIATTR_PARAM_CBANK
	.align		4
        /*00a0*/ 	.byte	0x04, 0x0a
        /*00a2*/ 	.short	(.L_31 - .L_30)
	.align		4
.L_30:
        /*00a4*/ 	.word	index@(.nv.constant0.triton_poi_fused__native_batch_norm_legit_no_training_relu_28)
        /*00a8*/ 	.short	0x0210
        /*00aa*/ 	.short	0x0034


	//----- nvinfo : EIATTR_SW_WAR
	.align		4
.L_31:
        /*00ac*/ 	.byte	0x04, 0x36
        /*00ae*/ 	.short	(.L_33 - .L_32)
.L_32:
        /*00b0*/ 	.word	0x00000008
.L_33:


//--------------------- .nv.callgraph             --------------------------
	.section	.nv.callgraph,"",@"SHT_CUDA_CALLGRAPH"
	.align	4
	.sectionentsize	8
	.align		4
        /*0000*/ 	.word	0x00000000
	.align		4
        /*0004*/ 	.word	0xffffffff
	.align		4
        /*0008*/ 	.word	0x00000000
	.align		4
        /*000c*/ 	.word	0xfffffffe
	.align		4
        /*0010*/ 	.word	0x00000000
	.align		4
        /*0014*/ 	.word	0xfffffffd
	.align		4
        /*0018*/ 	.word	0x00000000
	.align		4
        /*001c*/ 	.word	0xfffffffc


//--------------------- .nv.constant4             --------------------------
	.section	.nv.constant4,"a",@progbits
	.align	8
	.align		8
.nv.constant4:
        /*0000*/ 	.dword	_$_str
	.align		8
        /*0008*/ 	.dword	_$_str_$_2


//--------------------- .text.triton_poi_fused__native_batch_norm_legit_no_training_relu_28 --------------------------
	.section	.text.triton_poi_fused__native_batch_norm_legit_no_training_relu_28,"ax",@progbits
	.align	128
        .global         triton_poi_fused__native_batch_norm_legit_no_training_relu_28
        .type           triton_poi_fused__native_batch_norm_legit_no_training_relu_28,@function
        .size           triton_poi_fused__native_batch_norm_legit_no_training_relu_28,(.L_x_1 - triton_poi_fused__native_batch_norm_legit_no_training_relu_28)
        .other          triton_poi_fused__native_batch_norm_legit_no_training_relu_28,@"STO_CUDA_ENTRY STV_DEFAULT"
triton_poi_fused__native_batch_norm_legit_no_training_relu_28:
.text.triton_poi_fused__native_batch_norm_legit_no_training_relu_28:
[----:B------:R-:W0:Y:S01]  /*0000*/  LDC R1, c[0x0][0x28] ;  /* 0x00000a00ff017b82 */ /* 0x000e220000000800 */
[----:B------:R-:W1:Y:S07]  /*0010*/  S2R R0, SR_TID.X ;  /* 0x0000000000007919 */ /* 0x000e6e0000002100 */
[----:B------:R-:W2:Y:S01]  /*0020*/  LDC.64 R8, c[0x0][0x220] ;  /* 0x00008800ff087b82 */ /* 0x000ea20000000a00 */
[----:B------:R-:W-:Y:S01]  /*0030*/  ULDC.64 UR4, c[0x0][0x208] ;  /* 0x0000820000047ab9 */ /* 0x000fe20000000a00 */
[----:B------:R-:W3:Y:S06]  /*0040*/  S2R R3, SR_CTAID.X ;  /* 0x0000000000037919 */ /* 0x000eec0000002500 */
[----:B------:R-:W4:Y:S08]  /*0050*/  LDC.64 R12, c[0x0][0x210] ;  /* 0x00008400ff0c7b82 */ /* 0x000f300000000a00 */
[----:B------:R-:W5:Y:S08]  /*0060*/  LDC.64 R14, c[0x0][0x218] ;  /* 0x00008600ff0e7b82 */ /* 0x000f700000000a00 */
[----:B------:R-:W5:Y:S01]  /*0070*/  LDC.64 R16, c[0x0][0x228] ;  /* 0x00008a00ff107b82 */ /* 0x000f620000000a00 */
[----:B-1----:R-:W-:-:S07]  /*0080*/  SHF.L.U32 R0, R0, 0x1, RZ ;  /* 0x0000000100007819 */ /* 0x002fce00000006ff */
[----:B------:R-:W1:Y:S01]  /*0090*/  LDC.64 R18, c[0x0][0x230] ;  /* 0x00008c00ff127b82 */ /* 0x000e620000000a00 */
[----:B------:R-:W-:-:S04]  /*00a0*/  LOP3.LUT R0, R0, 0x1fe, RZ, 0xc0, !PT ;  /* 0x000001fe00007812 */ /* 0x000fc800078ec0ff */
[----:B---3--:R-:W-:-:S04]  /*00b0*/  LEA R0, R3, R0, 0x9 ;  /* 0x0000000003007211 */ /* 0x008fc800078e48ff */
[C---:B------:R-:W-:Y:S01]  /*00c0*/  ISETP.GE.AND P0, PT, R0.reuse, 0x15cd80, PT ;  /* 0x0015cd800000780c */ /* 0x040fe20003f06270 */
[----:B------:R-:W-:-:S05]  /*00d0*/  IMAD.HI R2, R0, 0x2aaaaaab, RZ ;  /* 0x2aaaaaab00027827 */ /* 0x000fca00078e02ff */
[----:B------:R-:W-:-:S04]  /*00e0*/  SHF.R.U32.HI R3, RZ, 0x1f, R2 ;  /* 0x0000001fff037819 */ /* 0x000fc80000011602 */
[----:B------:R-:W-:-:S05]  /*00f0*/  LEA.HI R3, R2, R3, RZ, 0x1c ;  /* 0x0000000302037211 */ /* 0x000fca00078fe0ff */
[----:B------:R-:W-:Y:S01]  /*0100*/  IMAD R11, R3, -0x60, R0 ;  /* 0xffffffa0030b7824 */ /* 0x000fe200078e0200 */
[----:B------:R-:W-:-:S03]  /*0110*/  CS2R R2, SRZ ;  /* 0x0000000000027805 */ /* 0x000fc6000001ff00 */
[----:B--2---:R-:W-:-:S05]  /*0120*/  IMAD.WIDE R8, R11, 0x4, R8 ;  /* 0x000000040b087825 */ /* 0x004fca00078e0208 */
[----:B------:R2:W3:Y:S01]  /*0130*/  @!P0 LDG.E.EL.64 R2, desc[UR4][R8.64] ;  /* 0x0000000408028981 */ /* 0x0004e2000c2e1b00 */
[----:B------:R-:W-:Y:S02]  /*0140*/  CS2R R4, SRZ ;  /* 0x0000000000047805 */ /* 0x000fe4000001ff00 */
[----:B------:R-:W-:Y:S01]  /*0150*/  CS2R R6, SRZ ;  /* 0x0000000000067805 */ /* 0x000fe2000001ff00 */
[----:B----4-:R-:W-:-:S04]  /*0160*/  IMAD.WIDE R12, R0, 0x4, R12 ;  /* 0x00000004000c7825 */ /* 0x010fc800078e020c */
[C---:B-----5:R-:W-:Y:S01]  /*0170*/  IMAD.WIDE R14, R11.reuse, 0x4, R14 ;  /* 0x000000040b0e7825 */ /* 0x060fe200078e020e */
[----:B------:R-:W4:Y:S01]  /*0180*/  @!P0 LDG.E.64 R4, desc[UR4][R12.64] ;  /* 0x000000040c048981 */ /* 0x000f22000c1e1b00 */
[----:B--2---:R-:W-:Y:S02]  /*0190*/  CS2R R8, SRZ ;  /* 0x0000000000087805 */ /* 0x004fe4000001ff00 */
[C---:B0-----:R-:W-:Y:S01]  /*01a0*/  IMAD.WIDE R16, R11.reuse, 0x4, R16 ;  /* 0x000000040b107825 */ /* 0x041fe200078e0210 */
[----:B------:R0:W4:Y:S03]  /*01b0*/  @!P0 LDG.E.EL.64 R6, desc[UR4][R14.64] ;  /* 0x000000040e068981 */ /* 0x000126000c2e1b00 */
[----:B-1----:R-:W-:Y:S01]  /*01c0*/  IMAD.WIDE R18, R11, 0x4, R18 ;  /* 0x000000040b127825 */ /* 0x002fe200078e0212 */
[----:B------:R-:W-:-:S04]  /*01d0*/  CS2R R10, SRZ ;  /* 0x00000000000a7805 */ /* 0x000fc8000001ff00 */
[----:B------:R-:W2:Y:S04]  /*01e0*/  @!P0 LDG.E.EL.64 R8, desc[UR4][R18.64] ;  /* 0x0000000412088981 */ /* 0x000ea8000c2e1b00 */
[----:B------:R-:W2:Y:S01]  /*01f0*/  @!P0 LDG.E.EL.64 R10, desc[UR4][R16.64] ;  /* 0x00000004100a8981 */ /* 0x000ea2000c2e1b00 */
[----:B0-----:R-:W-:Y:S01]  /*0200*/  HFMA2.MMA R14, -RZ, RZ, 1.625, 0 ;  /* 0x3e800000ff0e7435 */ /* 0x001fe200000001ff */
[----:B---3--:R-:W-:Y:S01]  /*0210*/  FADD R2, R2, 9.9999997473787516356e-06 ;  /* 0x3727c5ac02027421 */ /* 0x008fe20000000000 */
[----:B------:R-:W-:-:S03]  /*0220*/  FADD R3, R3, 9.9999997473787516356e-06 ;  /* 0x3727c5ac03037421 */ /* 0x000fc60000000000 */
[----:B------:R-:W0:Y:S08]  /*0230*/  MUFU.SQRT R12, R2 ;  /* 0x00000002000c7308 */ /* 0x000e300000002000 */
[----:B------:R1:W3:Y:S01]  /*0240*/  MUFU.SQRT R13, R3 ;  /* 0x00000003000d7308 */ /* 0x0002e20000002000 */
[C---:B0-----:R-:W-:Y:S02]  /*0250*/  FSETP.GT.AND P1, PT, R12.reuse, 8.50705917302346158658e+37, PT ;  /* 0x7e8000000c00780b */ /* 0x041fe40003f24000 */
[----:B------:R-:W-:Y:S01]  /*0260*/  FSETP.GEU.AND P3, PT, R12, 1.175494350822287508e-38, PT ;  /* 0x008000000c00780b */ /* 0x000fe20003f6e000 */
[----:B-1----:R-:W0:Y:S01]  /*0270*/  LDC.64 R2, c[0x0][0x238] ;  /* 0x00008e00ff027b82 */ /* 0x002e220000000a00 */
[----:B---3--:R-:W-:-:S02]  /*0280*/  FSETP.GT.AND P2, PT, R13, 8.50705917302346158658e+37, PT ;  /* 0x7e8000000d00780b */ /* 0x008fc40003f44000 */
[----:B------:R-:W-:-:S07]  /*0290*/  FSETP.GEU.AND P4, PT, R13, 1.175494350822287508e-38, PT ;  /* 0x008000000d00780b */ /* 0x000fce0003f8e000 */
[----:B------:R-:W-:-:S04]  /*02a0*/  @P1 FMUL R12, R12, 0.25 ;  /* 0x3e8000000c0c1820 */ /* 0x000fc80000400000 */
[----:B------:R-:W-:Y:S01]  /*02b0*/  @!P3 FMUL R12, R12, 16777216 ;  /* 0x4b8000000c0cb820 */ /* 0x000fe20000400000 */
[----:B------:R-:W-:-:S04]  /*02c0*/  @P2 FMUL R13, R13, 0.25 ;  /* 0x3e8000000d0d2820 */ /* 0x000fc80000400000 */
[----:B------:R-:W-:Y:S01]  /*02d0*/  @!P4 FMUL R13, R13, 16777216 ;  /* 0x4b8000000d0dc820 */ /* 0x000fe20000400000 */
[----:B------:R-:W1:Y:S01]  /*02e0*/  MUFU.RCP R12, R12 ;  /* 0x0000000c000c7308 */ /* 0x000e620000001000 */
[----:B------:R-:W-:-:S07]  /*02f0*/  FSEL R15, R14, 1, P1 ;  /* 0x3f8000000e0f7808 */ /* 0x000fce0000800000 */
[----:B------:R-:W3:Y:S01]  /*0300*/  MUFU.RCP R13, R13 ;  /* 0x0000000d000d7308 */ /* 0x000ee20000001000 */
[----:B------:R-:W-:Y:S01]  /*0310*/  FSEL R14, R14, 1, P2 ;  /* 0x3f8000000e0e7808 */ /* 0x000fe20001000000 */
[----:B------:R-:W-:-:S04]  /*0320*/  @!P3 FMUL R15, R15, 16777216 ;  /* 0x4b8000000f0fb820 */ /* 0x000fc80000400000 */
[----:B------:R-:W-:Y:S01]  /*0330*/  @!P4 FMUL R14, R14, 16777216 ;  /* 0x4b8000000e0ec820 */ /* 0x000fe20000400000 */
[----:B----4-:R-:W-:Y:S01]  /*0340*/  FADD R5, -R7, R5 ;  /* 0x0000000507057221 */ /* 0x010fe20000000100 */
[----:B------:R-:W-:Y:S01]  /*0350*/  FADD R4, -R6, R4 ;  /* 0x0000000406047221 */ /* 0x000fe20000000100 */
[----:B-1----:R-:W-:Y:S01]  /*0360*/  FMUL R15, R12, R15 ;  /* 0x0000000f0c0f7220 */ /* 0x002fe20000400000 */
[----:B---3--:R-:W-:-:S03]  /*0370*/  FMUL R14, R13, R14 ;  /* 0x0000000e0d0e7220 */ /* 0x008fc60000400000 */
[----:B------:R-:W-:Y:S01]  /*0380*/  FMUL R15, R4, R15 ;  /* 0x0000000f040f7220 */ /* 0x000fe20000400000 */
[----:B------:R-:W-:-:S03]  /*0390*/  FMUL R14, R5, R14 ;  /* 0x0000000e050e7220 */ /* 0x000fc60000400000 */
[----:B--2---:R-:W-:Y:S01]  /*03a0*/  FFMA R8, R15, R10, R8 ;  /* 0x0000000a0f087223 */ /* 0x004fe20000000008 */
[----:B------:R-:W-:-:S04]  /*03b0*/  FFMA R9, R14, R11, R9 ;  /* 0x0000000b0e097223 */ /* 0x000fc80000000009 */
[----:B------:R-:W-:Y:S02]  /*03c0*/  FSETP.GEU.AND P1, PT, R8, RZ, PT ;  /* 0x000000ff0800720b */ /* 0x000fe40003f2e000 */
[C---:B------:R-:W-:Y:S01]  /*03d0*/  FSETP.GEU.AND P2, PT, R9.reuse, RZ, PT ;  /* 0x000000ff0900720b */ /* 0x040fe20003f4e000 */
[----:B0-----:R-:W-:Y:S01]  /*03e0*/  IMAD.WIDE R2, R0, 0x4, R2 ;  /* 0x0000000400027825 */ /* 0x001fe200078e0202 */
[----:B------:R-:W-:Y:S02]  /*03f0*/  FSEL R8, R8, RZ, P1 ;  /* 0x000000ff08087208 */ /* 0x000fe40000800000 */
[----:B------:R-:W-:Y:S01]  /*0400*/  FSEL R9, R9, RZ, P2 ;  /* 0x000000ff09097208 */ /* 0x000fe20001000000 */
[----:B------:R-:W-:Y:S08]  /*0410*/  @P0 EXIT ;  /* 0x000000000000094d */ /* 0x000ff00003800000 */
[----:B------:R-:W-:Y:S01]  /*0420*/  STG.E.64 desc[UR4][R2.64], R8 ;  /* 0x0000000802007986 */ /* 0x000fe2000c101b04 */
[----:B------:R-:W-:Y:S05]  /*0430*/  EXIT ;  /* 0x000000000000794d */ /* 0x000fea0003800000 */
.L_x_0:
[----:B------:R-:W-:-:S00]  /*0440*/  BRA `(.L_x_0) ;  /* 0xfffffffc00fc7947 */ /* 0x000fc0000383ffff */
[----:B------:R-:W-:-:S00]  /*0450*/  NOP ;  /* 0x0000000000007918 */ /* 0x000fc00000000000 */
        /* <DEDUP_REMOVED lines=10> */
.L_x_1:


//--------------------- .nv.global.init           --------------------------
	.section	.nv.global.init,"aw",@progbits
.nv.global.init:
	.type		_$_str,@object
	.size		_$_str,(_$_str_$_2 - _$_str)
_$_str:
        /*0000*/ 	.byte	0x5f, 0x5f, 0x43, 0x55, 0x44, 0x41, 0x5f, 0x46, 0x54, 0x5a, 0x00
	.type		_$_str_$_2,@object
	.size		_$_str_$_2,(.L_1 - _$_str_$_2)
_$_str_$_2:
        /*000b*/ 	.byte	0x5f, 0x5f, 0x43, 0x55, 0x44, 0x41, 0x5f, 0x50, 0x52, 0x45, 0x43, 0x5f, 0x53, 0x51, 0x52, 0x54
        /*001b*/ 	.byte	0x00
.L_1:


//--------------------- .nv.constant0.triton_poi_fused__native_batch_norm_legit_no_training_relu_28 --------------------------
	.section	.nv.constant0.triton_poi_fused__native_batch_norm_legit_no_training_relu_28,"a",@progbits
	.sectionflags	@""
	.align	4
.nv.constant0.triton_poi_fused__native_batch_norm_legit_no_training_relu_28:
	.zero		580
